//
// Generated by NVIDIA NVVM Compiler
//
// Compiler Build ID: CL-36424714
// Cuda compilation tools, release 13.0, V13.0.88
// Based on NVVM 20.0.0
//

.version 9.0
.target sm_100
.address_size 64

	// .globl	_Z10helloWorldv
.extern .func  (.param .b32 func_retval0) vprintf
(
	.param .b64 vprintf_param_0,
	.param .b64 vprintf_param_1
)
;
.global .align 1 .b8 $str[30] = {72, 101, 108, 108, 111, 44, 32, 87, 111, 114, 108, 100, 33, 32, 102, 114, 111, 109, 32, 116, 104, 114, 101, 97, 100, 32, 37, 100, 10};

.visible .entry _Z10helloWorldv()
{
	.local .align 8 .b8 	__local_depot0[8];
	.reg .b64 	%SP;
	.reg .b64 	%SPL;
	.reg .b32 	%r<4>;
	.reg .b64 	%rd<5>;

	mov.u64 	%SPL, __local_depot0;
	cvta.local.u64 	%SP, %SPL;
	add.u64 	%rd1, %SP, 0;
	add.u64 	%rd2, %SPL, 0;
	mov.u32 	%r1, %tid.x;
	st.local.u32 	[%rd2], %r1;
	mov.u64 	%rd3, $str;
	cvta.global.u64 	%rd4, %rd3;
	{ // callseq 0, 0
	.param .b64 param0;
	st.param.b64 	[param0], %rd4;
	.param .b64 param1;
	st.param.b64 	[param1], %rd1;
	.param .b32 retval0;
	call.uni (retval0), 
	vprintf, 
	(
	param0, 
	param1
	);
	ld.param.b32 	%r2, [retval0];
	} // callseq 0
	ret;

}


// ===== COMPILED SASS (sm_100) =====

	.target	sm_100

	.elftype	@"ET_EXEC"


//--------------------- .note.nv.tkinfo           --------------------------
	.section	.note.nv.tkinfo,"",@"SHT_NOTE"
	.sectionflags	@"SHF_NOTE_NV_TKINFO"
	.tkinfo
        /*0018*/ 	.word	0x00000002
        /*0030*/ 	.string	""
        /*0030*/ 	.string	"ptxas"
        /*0030*/ 	.string	"Cuda compilation tools, release 13.0, V13.0.88"
        /*0030*/ 	.string	"Build cuda_13.0.r13.0/compiler.36424714_0"
        /*0030*/ 	.string	"-arch sm_100 -m 64 "



//--------------------- .note.nv.cuinfo           --------------------------
	.section	.note.nv.cuinfo,"",@"SHT_NOTE"
	.sectionflags	@"SHF_NOTE_NV_CUINFO"
        /*0018*/ 	.short	0x0002
        /*001a*/ 	.short	0x0064
        /*001c*/ 	.short	0x0082
	.zero		2


//--------------------- .nv.info                  --------------------------
	.section	.nv.info,"",@"SHT_CUDA_INFO"
	.align	4


	//----- nvinfo : EIATTR_REGCOUNT
	.align		4
        /*0000*/ 	.byte	0x04, 0x2f
        /*0002*/ 	.short	(.L_2 - .L_1)
	.align		4
.L_1:
        /*0004*/ 	.word	index@(_Z10helloWorldv)
        /*0008*/ 	.word	0x00000018


	//----- nvinfo : EIATTR_FRAME_SIZE
	.align		4
.L_2:
        /*000c*/ 	.byte	0x04, 0x11
        /*000e*/ 	.short	(.L_4 - .L_3)
	.align		4
.L_3:
        /*0010*/ 	.word	index@(_Z10helloWorldv)
        /*0014*/ 	.word	0x00000008


	//----- nvinfo : EIATTR_MIN_STACK_SIZE
	.align		4
.L_4:
        /*0018*/ 	.byte	0x04, 0x12
        /*001a*/ 	.short	(.L_6 - .L_5)
	.align		4
.L_5:
        /*001c*/ 	.word	index@(_Z10helloWorldv)
        /*0020*/ 	.word	0x00000008
.L_6:


//--------------------- .nv.compat                --------------------------
	.section	.nv.compat,"",@"SHT_CUDA_COMPAT_INFO"
	.align	4
        /*0000*/ 	.byte	0x02, 0x09, 0x00, 0x00, 0x02, 0x02, 0x01, 0x00, 0x02, 0x05, 0x05, 0x00, 0x03, 0x07, 0x01, 0x01
        /*0010*/ 	.byte	0x02, 0x03, 0x00, 0x00, 0x02, 0x06, 0x01, 0x00, 0x04, 0x0b, 0x08, 0x00, 0x09, 0x00, 0x00, 0x00
        /*0020*/ 	.byte	0x00, 0x00, 0x00, 0x00


//--------------------- .nv.info._Z10helloWorldv  --------------------------
	.section	.nv.info._Z10helloWorldv,"",@"SHT_CUDA_INFO"
	.sectionflags	@""
	.align	4


	//----- nvinfo : EIATTR_CUDA_API_VERSION
	.align		4
        /*0000*/ 	.byte	0x04, 0x37
        /*0002*/ 	.short	(.L_8 - .L_7)
.L_7:
        /*0004*/ 	.word	0x00000082


	//----- nvinfo : EIATTR_SPARSE_MMA_MASK
	.align		4
.L_8:
        /*0008*/ 	.byte	0x03, 0x50
        /*000a*/ 	.short	0x0000


	//----- nvinfo : EIATTR_MAXREG_COUNT
	.align		4
        /*000c*/ 	.byte	0x03, 0x1b
        /*000e*/ 	.short	0x00ff


	//----- nvinfo : EIATTR_EXTERNS
	.align		4
        /*0010*/ 	.byte	0x04, 0x0f
        /*0012*/ 	.short	(.L_10 - .L_9)


	//   ....[0]....
	.align		4
.L_9:
        /*0014*/ 	.word	index@(vprintf)


	//----- nvinfo : EIATTR_MERCURY_ISA_VERSION
	.align		4
.L_10:
        /*0018*/ 	.byte	0x03, 0x5f
        /*001a*/ 	.short	0x0101


	//----- nvinfo : EIATTR_VRC_CTA_INIT_COUNT
	.align		4
        /*001c*/ 	.byte	0x02, 0x4a
	.zero		1
	.zero		1


	//----- nvinfo : EIATTR_SYSCALL_OFFSETS
	.align		4
        /*0020*/ 	.byte	0x04, 0x46
        /*0022*/ 	.short	(.L_12 - .L_11)


	//   ....[0]....
.L_11:
        /*0024*/ 	.word	0x000000e0


	//----- nvinfo : EIATTR_EXIT_INSTR_OFFSETS
	.align		4
.L_12:
        /*0028*/ 	.byte	0x04, 0x1c
        /*002a*/ 	.short	(.L_14 - .L_13)


	//   ....[0]....
.L_13:
        /*002c*/ 	.word	0x000000f0


	//----- nvinfo : EIATTR_SW_WAR
	.align		4
.L_14:
        /*0030*/ 	.byte	0x04, 0x36
        /*0032*/ 	.short	(.L_16 - .L_15)
.L_15:
        /*0034*/ 	.word	0x00000008
.L_16:


//--------------------- .nv.callgraph             --------------------------
	.section	.nv.callgraph,"",@"SHT_CUDA_CALLGRAPH"
	.align	4
	.sectionentsize	8
	.align		4
        /*0000*/ 	.word	0x00000000
	.align		4
        /*0004*/ 	.word	0xffffffff
	.align		4
        /*0008*/ 	.word	index@(_Z10helloWorldv)
	.align		4
        /*000c*/ 	.word	index@(vprintf)
	.align		4
        /*0010*/ 	.word	0x00000000
	.align		4
        /*0014*/ 	.word	0xfffffffe
	.align		4
        /*0018*/ 	.word	0x00000000
	.align		4
        /*001c*/ 	.word	0xfffffffd
	.align		4
        /*0020*/ 	.word	0x00000000
	.align		4
        /*0024*/ 	.word	0xfffffffc


//--------------------- .nv.constant4             --------------------------
	.section	.nv.constant4,"a",@progbits
	.align	8
	.align		8
.nv.constant4:
        /*0000*/ 	.dword	vprintf
	.align		8
        /*0008*/ 	.dword	$str


//--------------------- .text._Z10helloWorldv     --------------------------
	.section	.text._Z10helloWorldv,"ax",@progbits
	.align	128
        .global         _Z10helloWorldv
        .type           _Z10helloWorldv,@function
        .size           _Z10helloWorldv,(.L_x_2 - _Z10helloWorldv)
        .other          _Z10helloWorldv,@"STO_CUDA_ENTRY STV_DEFAULT"
_Z10helloWorldv:
.text._Z10helloWorldv:
[----:B------:R-:W0:Y:S01]  /*0000*/  LDC R1, c[0x0][0x37c] ;  /* 0x0000df00ff017b82 */ /* 0x000e220000000800 */
[----:B------:R-:W1:Y:S01]  /*0010*/  S2R R8, SR_TID.X ;  /* 0x0000000000087919 */ /* 0x000e620000002100 */
[----:B0-----:R-:W-:Y:S01]  /*0020*/  VIADD R1, R1, 0xfffffff8 ;  /* 0xfffffff801017836 */ /* 0x001fe20000000000 */
[----:B------:R-:W-:Y:S01]  /*0030*/  MOV R0, 0x0 ;  /* 0x0000000000007802 */ /* 0x000fe20000000f00 */
[----:B------:R-:W0:Y:S04]  /*0040*/  LDCU UR4, c[0x0][0x2f8] ;  /* 0x00005f00ff0477ac */ /* 0x000e280008000800 */
[----:B------:R2:W3:Y:S01]  /*0050*/  LDC.64 R2, c[0x4][R0] ;  /* 0x0100000000027b82 */ /* 0x0004e20000000a00 */
[----:B------:R-:W4:Y:S01]  /*0060*/  LDCU.64 UR6, c[0x4][0x8] ;  /* 0x01000100ff0677ac */ /* 0x000f220008000a00 */
[----:B------:R-:W5:Y:S01]  /*0070*/  LDCU UR5, c[0x0][0x2fc] ;  /* 0x00005f80ff0577ac */ /* 0x000f620008000800 */
[----:B0-----:R-:W-:Y:S01]  /*0080*/  IADD3 R6, P0, PT, R1, UR4, RZ ;  /* 0x0000000401067c10 */ /* 0x001fe2000ff1e0ff */
[----:B----4-:R-:W-:Y:S01]  /*0090*/  IMAD.U32 R4, RZ, RZ, UR6 ;  /* 0x00000006ff047e24 */ /* 0x010fe2000f8e00ff */
[----:B------:R-:W-:-:S03]  /*00a0*/  MOV R5, UR7 ;  /* 0x0000000700057c02 */ /* 0x000fc60008000f00 */
[----:B-----5:R-:W-:Y:S01]  /*00b0*/  IMAD.X R7, RZ, RZ, UR5, P0 ;  /* 0x00000005ff077e24 */ /* 0x020fe200080e06ff */
[----:B-1----:R2:W-:Y:S07]  /*00c0*/  STL [R1], R8 ;  /* 0x0000000801007387 */ /* 0x0025ee0000100800 */
[----:B------:R-:W-:-:S07]  /*00d0*/  LEPC R20, `(.L_x_0) ;  /* 0x000000001014794e */ /* 0x000fce0000000000 */
[----:B--23--:R-:W-:Y:S05]  /*00e0*/  CALL.ABS.NOINC R2 ;  /* 0x0000000002007343 */ /* 0x00cfea0003c00000 */
.L_x_0:
[----:B------:R-:W-:Y:S05]  /*00f0*/  EXIT ;  /* 0x000000000000794d */ /* 0x000fea0003800000 */
.L_x_1:
[----:B------:R-:W-:-:S00]  /*0100*/  BRA `(.L_x_1) ;  /* 0xfffffffc00fc7947 */ /* 0x000fc0000383ffff */
[----:B------:R-:W-:-:S00]  /*0110*/  NOP ;  /* 0x0000000000007918 */ /* 0x000fc00000000000 */
        /* <DEDUP_REMOVED lines=14> */
.L_x_2:


//--------------------- .nv.global.init           --------------------------
	.section	.nv.global.init,"aw",@progbits
.nv.global.init:
	.type		$str,@object
	.size		$str,(.L_0 - $str)
$str:
        /*0000*/ 	.byte	0x48, 0x65, 0x6c, 0x6c, 0x6f, 0x2c, 0x20, 0x57, 0x6f, 0x72, 0x6c, 0x64, 0x21, 0x20, 0x66, 0x72
        /*0010*/ 	.byte	0x6f, 0x6d, 0x20, 0x74, 0x68, 0x72, 0x65, 0x61, 0x64, 0x20, 0x25, 0x64, 0x0a, 0x00
.L_0:


//--------------------- .nv.shared.reserved.0     --------------------------
	.section	.nv.shared.reserved.0,"aw",@nobits
	.weak		__nv_reservedSMEM_offset_0_alias
	.size		__nv_reservedSMEM_offset_0_alias, 0, 64
	.other		__nv_reservedSMEM_offset_0_alias,@"STO_CUDA_RESERVED_SHARED STV_DEFAULT"
__nv_reservedSMEM_offset_0_alias:
	.zero		0
	.zero		64


//--------------------- .nv.constant0._Z10helloWorldv --------------------------
	.section	.nv.constant0._Z10helloWorldv,"a",@progbits
	.sectionflags	@""
	.align	4
.nv.constant0._Z10helloWorldv:
	.zero		896


//--------------------- SYMBOLS --------------------------

	.type		.nv.reservedSmem.offset0,@object
	.size		.nv.reservedSmem.offset0,0x4
	.type		vprintf,@function
